//
// Generated by NVIDIA NVVM Compiler
//
// Compiler Build ID: CL-36424714
// Cuda compilation tools, release 13.0, V13.0.88
// Based on NVVM 20.0.0
//

.version 9.0
.target sm_100
.address_size 64

	// .globl	_Z6addoneP4V3x3i

.visible .entry _Z6addoneP4V3x3i(
	.param .u64 .ptr .align 1 _Z6addoneP4V3x3i_param_0,
	.param .u32 _Z6addoneP4V3x3i_param_1
)
{
	.reg .pred 	%p<10>;
	.reg .b32 	%r<44>;
	.reg .b64 	%rd<17>;

	ld.param.u64 	%rd4, [_Z6addoneP4V3x3i_param_0];
	ld.param.u32 	%r17, [_Z6addoneP4V3x3i_param_1];
	cvta.to.global.u64 	%rd1, %rd4;
	mov.u32 	%r1, %tid.x;
	mov.u32 	%r2, %ntid.x;
	mov.u32 	%r41, %ctaid.x;
	setp.ge.s32 	%p1, %r41, %r17;
	@%p1 bra 	$L__BB0_10;
	add.s32 	%r4, %r1, %r2;
	max.u32 	%r18, %r17, %r4;
	setp.lt.u32 	%p2, %r4, %r17;
	selp.u32 	%r19, 1, 0, %p2;
	add.s32 	%r20, %r4, %r19;
	sub.s32 	%r21, %r18, %r20;
	div.u32 	%r22, %r21, %r2;
	add.s32 	%r5, %r22, %r19;
	and.b32  	%r6, %r5, 3;
	add.s32 	%r7, %r4, %r2;
	add.s32 	%r8, %r7, %r2;
	mov.u32 	%r9, %nctaid.x;
$L__BB0_2:
	setp.ge.u32 	%p3, %r1, %r17;
	@%p3 bra 	$L__BB0_9;
	setp.eq.s32 	%p4, %r6, 3;
	mul.lo.s32 	%r11, %r41, %r17;
	mov.u32 	%r42, %r1;
	@%p4 bra 	$L__BB0_7;
	setp.eq.s32 	%p5, %r6, 0;
	add.s32 	%r23, %r1, %r11;
	mul.wide.s32 	%rd5, %r23, 28;
	add.s64 	%rd6, %rd1, %rd5;
	add.s64 	%rd2, %rd6, 24;
	ld.global.u32 	%r24, [%rd6+24];
	add.s32 	%r25, %r24, 1;
	st.global.u32 	[%rd6+24], %r25;
	mov.u32 	%r42, %r4;
	@%p5 bra 	$L__BB0_7;
	setp.eq.s32 	%p6, %r6, 1;
	mul.lo.s32 	%r12, %r2, 28;
	cvt.u64.u32 	%rd7, %r12;
	add.s64 	%rd3, %rd2, %rd7;
	ld.global.u32 	%r26, [%rd3];
	add.s32 	%r27, %r26, 1;
	st.global.u32 	[%rd3], %r27;
	mov.u32 	%r42, %r7;
	@%p6 bra 	$L__BB0_7;
	add.s64 	%rd9, %rd3, %rd7;
	ld.global.u32 	%r28, [%rd9];
	add.s32 	%r29, %r28, 1;
	st.global.u32 	[%rd9], %r29;
	mov.u32 	%r42, %r8;
$L__BB0_7:
	setp.lt.u32 	%p7, %r5, 3;
	@%p7 bra 	$L__BB0_9;
$L__BB0_8:
	add.s32 	%r30, %r42, %r11;
	mul.wide.s32 	%rd10, %r30, 28;
	add.s64 	%rd11, %rd1, %rd10;
	add.s64 	%rd12, %rd11, 24;
	ld.global.u32 	%r31, [%rd11+24];
	add.s32 	%r32, %r31, 1;
	st.global.u32 	[%rd11+24], %r32;
	mul.lo.s32 	%r33, %r2, 28;
	cvt.u64.u32 	%rd13, %r33;
	add.s64 	%rd14, %rd12, %rd13;
	ld.global.u32 	%r34, [%rd14];
	add.s32 	%r35, %r34, 1;
	st.global.u32 	[%rd14], %r35;
	add.s64 	%rd15, %rd14, %rd13;
	ld.global.u32 	%r36, [%rd15];
	add.s32 	%r37, %r36, 1;
	st.global.u32 	[%rd15], %r37;
	add.s64 	%rd16, %rd15, %rd13;
	ld.global.u32 	%r38, [%rd16];
	add.s32 	%r39, %r38, 1;
	st.global.u32 	[%rd16], %r39;
	shl.b32 	%r40, %r2, 2;
	add.s32 	%r42, %r40, %r42;
	setp.lt.s32 	%p8, %r42, %r17;
	@%p8 bra 	$L__BB0_8;
$L__BB0_9:
	add.s32 	%r41, %r41, %r9;
	setp.lt.s32 	%p9, %r41, %r17;
	@%p9 bra 	$L__BB0_2;
$L__BB0_10:
	ret;

}


// ===== COMPILED SASS (sm_100) =====

	.target	sm_100

	.elftype	@"ET_EXEC"


//--------------------- .note.nv.tkinfo           --------------------------
	.section	.note.nv.tkinfo,"",@"SHT_NOTE"
	.sectionflags	@"SHF_NOTE_NV_TKINFO"
	.tkinfo
        /*0018*/ 	.word	0x00000002
        /*0030*/ 	.string	""
        /*0030*/ 	.string	"ptxas"
        /*0030*/ 	.string	"Cuda compilation tools, release 13.0, V13.0.88"
        /*0030*/ 	.string	"Build cuda_13.0.r13.0/compiler.36424714_0"
        /*0030*/ 	.string	"-arch sm_100 -m 64 "



//--------------------- .note.nv.cuinfo           --------------------------
	.section	.note.nv.cuinfo,"",@"SHT_NOTE"
	.sectionflags	@"SHF_NOTE_NV_CUINFO"
        /*0018*/ 	.short	0x0002
        /*001a*/ 	.short	0x0064
        /*001c*/ 	.short	0x0082
	.zero		2


//--------------------- .nv.info                  --------------------------
	.section	.nv.info,"",@"SHT_CUDA_INFO"
	.align	4


	//----- nvinfo : EIATTR_REGCOUNT
	.align		4
        /*0000*/ 	.byte	0x04, 0x2f
        /*0002*/ 	.short	(.L_1 - .L_0)
	.align		4
.L_0:
        /*0004*/ 	.word	index@(_Z6addoneP4V3x3i)
        /*0008*/ 	.word	0x0000001e


	//----- nvinfo : EIATTR_FRAME_SIZE
	.align		4
.L_1:
        /*000c*/ 	.byte	0x04, 0x11
        /*000e*/ 	.short	(.L_3 - .L_2)
	.align		4
.L_2:
        /*0010*/ 	.word	index@(_Z6addoneP4V3x3i)
        /*0014*/ 	.word	0x00000000


	//----- nvinfo : EIATTR_MIN_STACK_SIZE
	.align		4
.L_3:
        /*0018*/ 	.byte	0x04, 0x12
        /*001a*/ 	.short	(.L_5 - .L_4)
	.align		4
.L_4:
        /*001c*/ 	.word	index@(_Z6addoneP4V3x3i)
        /*0020*/ 	.word	0x00000000
.L_5:


//--------------------- .nv.compat                --------------------------
	.section	.nv.compat,"",@"SHT_CUDA_COMPAT_INFO"
	.align	4
        /*0000*/ 	.byte	0x02, 0x09, 0x00, 0x00, 0x02, 0x02, 0x01, 0x00, 0x02, 0x05, 0x05, 0x00, 0x03, 0x07, 0x01, 0x01
        /*0010*/ 	.byte	0x02, 0x03, 0x00, 0x00, 0x02, 0x06, 0x01, 0x00, 0x04, 0x0b, 0x08, 0x00, 0x09, 0x00, 0x00, 0x00
        /*0020*/ 	.byte	0x00, 0x00, 0x00, 0x00


//--------------------- .nv.info._Z6addoneP4V3x3i --------------------------
	.section	.nv.info._Z6addoneP4V3x3i,"",@"SHT_CUDA_INFO"
	.sectionflags	@""
	.align	4


	//----- nvinfo : EIATTR_CUDA_API_VERSION
	.align		4
        /*0000*/ 	.byte	0x04, 0x37
        /*0002*/ 	.short	(.L_7 - .L_6)
.L_6:
        /*0004*/ 	.word	0x00000082


	//----- nvinfo : EIATTR_KPARAM_INFO
	.align		4
.L_7:
        /*0008*/ 	.byte	0x04, 0x17
        /*000a*/ 	.short	(.L_9 - .L_8)
.L_8:
        /*000c*/ 	.word	0x00000000
        /*0010*/ 	.short	0x0001
        /*0012*/ 	.short	0x0008
        /*0014*/ 	.byte	0x00, 0xf0, 0x11, 0x00


	//----- nvinfo : EIATTR_KPARAM_INFO
	.align		4
.L_9:
        /*0018*/ 	.byte	0x04, 0x17
        /*001a*/ 	.short	(.L_11 - .L_10)
.L_10:
        /*001c*/ 	.word	0x00000000
        /*0020*/ 	.short	0x0000
        /*0022*/ 	.short	0x0000
        /*0024*/ 	.byte	0x00, 0xf5, 0x21, 0x00


	//----- nvinfo : EIATTR_SPARSE_MMA_MASK
	.align		4
.L_11:
        /*0028*/ 	.byte	0x03, 0x50
        /*002a*/ 	.short	0x0000


	//----- nvinfo : EIATTR_MAXREG_COUNT
	.align		4
        /*002c*/ 	.byte	0x03, 0x1b
        /*002e*/ 	.short	0x00ff


	//----- nvinfo : EIATTR_MERCURY_ISA_VERSION
	.align		4
        /*0030*/ 	.byte	0x03, 0x5f
        /*0032*/ 	.short	0x0101


	//----- nvinfo : EIATTR_VRC_CTA_INIT_COUNT
	.align		4
        /*0034*/ 	.byte	0x02, 0x4a
	.zero		1
	.zero		1


	//----- nvinfo : EIATTR_EXIT_INSTR_OFFSETS
	.align		4
        /*0038*/ 	.byte	0x04, 0x1c
        /*003a*/ 	.short	(.L_13 - .L_12)


	//   ....[0]....
.L_12:
        /*003c*/ 	.word	0x00000050


	//   ....[1]....
        /*0040*/ 	.word	0x00000640


	//----- nvinfo : EIATTR_CRS_STACK_SIZE
	.align		4
.L_13:
        /*0044*/ 	.byte	0x04, 0x1e
        /*0046*/ 	.short	(.L_15 - .L_14)
.L_14:
        /*0048*/ 	.word	0x00000000


	//----- nvinfo : EIATTR_CBANK_PARAM_SIZE
	.align		4
.L_15:
        /*004c*/ 	.byte	0x03, 0x19
        /*004e*/ 	.short	0x000c


	//----- nvinfo : EIATTR_PARAM_CBANK
	.align		4
        /*0050*/ 	.byte	0x04, 0x0a
        /*0052*/ 	.short	(.L_17 - .L_16)
	.align		4
.L_16:
        /*0054*/ 	.word	index@(.nv.constant0._Z6addoneP4V3x3i)
        /*0058*/ 	.short	0x0380
        /*005a*/ 	.short	0x000c


	//----- nvinfo : EIATTR_SW_WAR
	.align		4
.L_17:
        /*005c*/ 	.byte	0x04, 0x36
        /*005e*/ 	.short	(.L_19 - .L_18)
.L_18:
        /*0060*/ 	.word	0x00000008
.L_19:


//--------------------- .nv.callgraph             --------------------------
	.section	.nv.callgraph,"",@"SHT_CUDA_CALLGRAPH"
	.align	4
	.sectionentsize	8
	.align		4
        /*0000*/ 	.word	0x00000000
	.align		4
        /*0004*/ 	.word	0xffffffff
	.align		4
        /*0008*/ 	.word	0x00000000
	.align		4
        /*000c*/ 	.word	0xfffffffe
	.align		4
        /*0010*/ 	.word	0x00000000
	.align		4
        /*0014*/ 	.word	0xfffffffd
	.align		4
        /*0018*/ 	.word	0x00000000
	.align		4
        /*001c*/ 	.word	0xfffffffc


//--------------------- .text._Z6addoneP4V3x3i    --------------------------
	.section	.text._Z6addoneP4V3x3i,"ax",@progbits
	.align	128
        .global         _Z6addoneP4V3x3i
        .type           _Z6addoneP4V3x3i,@function
        .size           _Z6addoneP4V3x3i,(.L_x_7 - _Z6addoneP4V3x3i)
        .other          _Z6addoneP4V3x3i,@"STO_CUDA_ENTRY STV_DEFAULT"
_Z6addoneP4V3x3i:
.text._Z6addoneP4V3x3i:
[----:B------:R-:W-:Y:S08]  /*0000*/  LDC R1, c[0x0][0x37c] ;  /* 0x0000df00ff017b82 */ /* 0x000ff00000000800 */
[----:B------:R-:W0:Y:S08]  /*0010*/  S2UR UR4, SR_CTAID.X ;  /* 0x00000000000479c3 */ /* 0x000e300000002500 */
[----:B------:R-:W0:Y:S08]  /*0020*/  LDC R2, c[0x0][0x388] ;  /* 0x0000e200ff027b82 */ /* 0x000e300000000800 */
[----:B------:R-:W1:Y:S01]  /*0030*/  LDC R0, c[0x0][0x360] ;  /* 0x0000d800ff007b82 */ /* 0x000e620000000800 */
[----:B0-----:R-:W-:-:S13]  /*0040*/  ISETP.LE.AND P0, PT, R2, UR4, PT ;  /* 0x0000000402007c0c */ /* 0x001fda000bf03270 */
[----:B-1----:R-:W-:Y:S05]  /*0050*/  @P0 EXIT ;  /* 0x000000000000094d */ /* 0x002fea0003800000 */
[----:B------:R-:W0:Y:S01]  /*0060*/  I2F.U32.RP R8, R0 ;  /* 0x0000000000087306 */ /* 0x000e220000209000 */
[----:B------:R-:W1:Y:S01]  /*0070*/  S2R R3, SR_TID.X ;  /* 0x0000000000037919 */ /* 0x000e620000002100 */
[----:B------:R-:W-:Y:S01]  /*0080*/  ISETP.NE.U32.AND P2, PT, R0, RZ, PT ;  /* 0x000000ff0000720c */ /* 0x000fe20003f45070 */
[----:B------:R-:W2:Y:S01]  /*0090*/  LDCU UR5, c[0x0][0x370] ;  /* 0x00006e00ff0577ac */ /* 0x000ea20008000800 */
[----:B------:R-:W3:Y:S04]  /*00a0*/  LDCU.64 UR6, c[0x0][0x358] ;  /* 0x00006b00ff0677ac */ /* 0x000ee80008000a00 */
[----:B0-----:R-:W0:Y:S02]  /*00b0*/  MUFU.RCP R8, R8 ;  /* 0x0000000800087308 */ /* 0x001e240000001000 */
[----:B0-----:R-:W-:-:S02]  /*00c0*/  VIADD R6, R8, 0xffffffe ;  /* 0x0ffffffe08067836 */ /* 0x001fc40000000000 */
[----:B-1----:R-:W-:-:S04]  /*00d0*/  IMAD.IADD R5, R3, 0x1, R0 ;  /* 0x0000000103057824 */ /* 0x002fc800078e0200 */
[----:B------:R0:W1:Y:S01]  /*00e0*/  F2I.FTZ.U32.TRUNC.NTZ R7, R6 ;  /* 0x0000000600077305 */ /* 0x000062000021f000 */
[CC--:B------:R-:W-:Y:S02]  /*00f0*/  ISETP.GE.U32.AND P0, PT, R5.reuse, R2.reuse, PT ;  /* 0x000000020500720c */ /* 0x0c0fe40003f06070 */
[----:B------:R-:W-:Y:S02]  /*0100*/  VIMNMX.U32 R2, PT, PT, R5, R2, !PT ;  /* 0x0000000205027248 */ /* 0x000fe40007fe0000 */
[----:B------:R-:W-:Y:S01]  /*0110*/  SEL R4, RZ, 0x1, P0 ;  /* 0x00000001ff047807 */ /* 0x000fe20000000000 */
[----:B0-----:R-:W-:Y:S02]  /*0120*/  HFMA2 R6, -RZ, RZ, 0, 0 ;  /* 0x00000000ff067431 */ /* 0x001fe400000001ff */
[----:B-1----:R-:W-:-:S04]  /*0130*/  IMAD.MOV R9, RZ, RZ, -R7 ;  /* 0x000000ffff097224 */ /* 0x002fc800078e0a07 */
[----:B------:R-:W-:-:S04]  /*0140*/  IMAD R9, R9, R0, RZ ;  /* 0x0000000009097224 */ /* 0x000fc800078e02ff */
[----:B------:R-:W-:Y:S01]  /*0150*/  IMAD.HI.U32 R8, R7, R9, R6 ;  /* 0x0000000907087227 */ /* 0x000fe200078e0006 */
[----:B------:R-:W-:-:S05]  /*0160*/  IADD3 R7, PT, PT, R2, -R5, -R4 ;  /* 0x8000000502077210 */ /* 0x000fca0007ffe804 */
[----:B------:R-:W-:-:S04]  /*0170*/  IMAD.HI.U32 R9, R8, R7, RZ ;  /* 0x0000000708097227 */ /* 0x000fc800078e00ff */
[----:B------:R-:W-:-:S04]  /*0180*/  IMAD.MOV R2, RZ, RZ, -R9 ;  /* 0x000000ffff027224 */ /* 0x000fc800078e0a09 */
[----:B------:R-:W-:-:S05]  /*0190*/  IMAD R7, R0, R2, R7 ;  /* 0x0000000200077224 */ /* 0x000fca00078e0207 */
[----:B------:R-:W-:-:S13]  /*01a0*/  ISETP.GE.U32.AND P0, PT, R7, R0, PT ;  /* 0x000000000700720c */ /* 0x000fda0003f06070 */
[----:B------:R-:W-:Y:S01]  /*01b0*/  @P0 IMAD.IADD R7, R7, 0x1, -R0 ;  /* 0x0000000107070824 */ /* 0x000fe200078e0a00 */
[----:B------:R-:W-:-:S04]  /*01c0*/  @P0 IADD3 R9, PT, PT, R9, 0x1, RZ ;  /* 0x0000000109090810 */ /* 0x000fc80007ffe0ff */
[----:B------:R-:W-:Y:S01]  /*01d0*/  ISETP.GE.U32.AND P1, PT, R7, R0, PT ;  /* 0x000000000700720c */ /* 0x000fe20003f26070 */
[----:B------:R-:W-:-:S12]  /*01e0*/  IMAD.IADD R7, R5, 0x1, R0 ;  /* 0x0000000105077824 */ /* 0x000fd800078e0200 */
[----:B------:R-:W-:Y:S01]  /*01f0*/  @P1 VIADD R9, R9, 0x1 ;  /* 0x0000000109091836 */ /* 0x000fe20000000000 */
[----:B------:R-:W-:-:S04]  /*0200*/  @!P2 LOP3.LUT R9, RZ, R0, RZ, 0x33, !PT ;  /* 0x00000000ff09a212 */ /* 0x000fc800078e33ff */
[----:B------:R-:W-:Y:S01]  /*0210*/  IADD3 R2, PT, PT, R4, R9, RZ ;  /* 0x0000000904027210 */ /* 0x000fe20007ffe0ff */
[----:B------:R-:W-:-:S03]  /*0220*/  IMAD.IADD R4, R7, 0x1, R0 ;  /* 0x0000000107047824 */ /* 0x000fc600078e0200 */
[----:B--23--:R-:W-:-:S07]  /*0230*/  LOP3.LUT R14, R2, 0x3, RZ, 0xc0, !PT ;  /* 0x00000003020e7812 */ /* 0x00cfce00078ec0ff */
.L_x_5:
[----:B0-----:R-:W0:Y:S01]  /*0240*/  LDC R6, c[0x0][0x388] ;  /* 0x0000e200ff067b82 */ /* 0x001e220000000800 */
[----:B------:R-:W-:Y:S01]  /*0250*/  BSSY.RECONVERGENT B0, `(.L_x_0) ;  /* 0x000003b000007945 */ /* 0x000fe20003800200 */
[----:B0-----:R-:W-:-:S13]  /*0260*/  ISETP.GE.U32.AND P0, PT, R3, R6, PT ;  /* 0x000000060300720c */ /* 0x001fda0003f06070 */
[----:B-123--:R-:W-:Y:S05]  /*0270*/  @P0 BRA `(.L_x_1) ;  /* 0x0000000000e00947 */ /* 0x00efea0003800000 */
[----:B------:R-:W-:Y:S01]  /*0280*/  ISETP.NE.AND P0, PT, R14, 0x3, PT ;  /* 0x000000030e00780c */ /* 0x000fe20003f05270 */
[----:B------:R-:W-:Y:S01]  /*0290*/  BSSY.RECONVERGENT B1, `(.L_x_2) ;  /* 0x000001b000017945 */ /* 0x000fe20003800200 */
[----:B------:R-:W-:-:S11]  /*02a0*/  IMAD.MOV.U32 R15, RZ, RZ, R3 ;  /* 0x000000ffff0f7224 */ /* 0x000fd600078e0003 */
[----:B------:R-:W-:Y:S05]  /*02b0*/  @!P0 BRA `(.L_x_3) ;  /* 0x0000000000608947 */ /* 0x000fea0003800000 */
[----:B------:R-:W0:Y:S01]  /*02c0*/  LDC.64 R8, c[0x0][0x380] ;  /* 0x0000e000ff087b82 */ /* 0x000e220000000a00 */
[----:B------:R-:W-:-:S04]  /*02d0*/  IMAD R11, R6, UR4, R3 ;  /* 0x00000004060b7c24 */ /* 0x000fc8000f8e0203 */
[----:B0-----:R-:W-:-:S05]  /*02e0*/  IMAD.WIDE R8, R11, 0x1c, R8 ;  /* 0x0000001c0b087825 */ /* 0x001fca00078e0208 */
[----:B------:R-:W2:Y:S01]  /*02f0*/  LDG.E R10, desc[UR6][R8.64+0x18] ;  /* 0x00001806080a7981 */ /* 0x000ea2000c1e1900 */
[----:B------:R-:W-:Y:S01]  /*0300*/  ISETP.NE.AND P0, PT, R14, RZ, PT ;  /* 0x000000ff0e00720c */ /* 0x000fe20003f05270 */
[----:B------:R-:W-:Y:S01]  /*0310*/  IMAD.MOV.U32 R15, RZ, RZ, R5 ;  /* 0x000000ffff0f7224 */ /* 0x000fe200078e0005 */
[----:B--2---:R-:W-:-:S05]  /*0320*/  IADD3 R11, PT, PT, R10, 0x1, RZ ;  /* 0x000000010a0b7810 */ /* 0x004fca0007ffe0ff */
[----:B------:R0:W-:Y:S06]  /*0330*/  STG.E desc[UR6][R8.64+0x18], R11 ;  /* 0x0000180b08007986 */ /* 0x0001ec000c101906 */
[----:B------:R-:W-:Y:S05]  /*0340*/  @!P0 BRA `(.L_x_3) ;  /* 0x00000000003c8947 */ /* 0x000fea0003800000 */
[----:B0-----:R-:W-:-:S05]  /*0350*/  IMAD R11, R0, 0x1c, RZ ;  /* 0x0000001c000b7824 */ /* 0x001fca00078e02ff */
[----:B------:R-:W-:-:S05]  /*0360*/  IADD3 R8, P0, PT, R8, R11, RZ ;  /* 0x0000000b08087210 */ /* 0x000fca0007f1e0ff */
[----:B------:R-:W-:-:S05]  /*0370*/  IMAD.X R9, RZ, RZ, R9, P0 ;  /* 0x000000ffff097224 */ /* 0x000fca00000e0609 */
[----:B------:R-:W2:Y:S01]  /*0380*/  LDG.E R10, desc[UR6][R8.64+0x18] ;  /* 0x00001806080a7981 */ /* 0x000ea2000c1e1900 */
[----:B------:R-:W-:Y:S01]  /*0390*/  ISETP.NE.AND P0, PT, R14, 0x1, PT ;  /* 0x000000010e00780c */ /* 0x000fe20003f05270 */
[----:B------:R-:W-:Y:S01]  /*03a0*/  IMAD.MOV.U32 R15, RZ, RZ, R7 ;  /* 0x000000ffff0f7224 */ /* 0x000fe200078e0007 */
[----:B--2---:R-:W-:-:S05]  /*03b0*/  IADD3 R13, PT, PT, R10, 0x1, RZ ;  /* 0x000000010a0d7810 */ /* 0x004fca0007ffe0ff */
[----:B------:R1:W-:Y:S06]  /*03c0*/  STG.E desc[UR6][R8.64+0x18], R13 ;  /* 0x0000180d08007986 */ /* 0x0003ec000c101906 */
[----:B------:R-:W-:Y:S05]  /*03d0*/  @!P0 BRA `(.L_x_3) ;  /* 0x0000000000188947 */ /* 0x000fea0003800000 */
[----:B-1----:R-:W-:-:S05]  /*03e0*/  IADD3 R8, P0, PT, R11, R8, RZ ;  /* 0x000000080b087210 */ /* 0x002fca0007f1e0ff */
[----:B------:R-:W-:-:S05]  /*03f0*/  IMAD.X R9, RZ, RZ, R9, P0 ;  /* 0x000000ffff097224 */ /* 0x000fca00000e0609 */
[----:B------:R-:W2:Y:S01]  /*0400*/  LDG.E R10, desc[UR6][R8.64+0x18] ;  /* 0x00001806080a7981 */ /* 0x000ea2000c1e1900 */
[----:B------:R-:W-:Y:S01]  /*0410*/  IMAD.MOV.U32 R15, RZ, RZ, R4 ;  /* 0x000000ffff0f7224 */ /* 0x000fe200078e0004 */
[----:B--2---:R-:W-:-:S05]  /*0420*/  IADD3 R11, PT, PT, R10, 0x1, RZ ;  /* 0x000000010a0b7810 */ /* 0x004fca0007ffe0ff */
[----:B------:R2:W-:Y:S02]  /*0430*/  STG.E desc[UR6][R8.64+0x18], R11 ;  /* 0x0000180b08007986 */ /* 0x0005e4000c101906 */
.L_x_3:
[----:B------:R-:W-:Y:S05]  /*0440*/  BSYNC.RECONVERGENT B1 ;  /* 0x0000000000017941 */ /* 0x000fea0003800200 */
.L_x_2:
[----:B------:R-:W-:-:S13]  /*0450*/  ISETP.GE.U32.AND P0, PT, R2, 0x3, PT ;  /* 0x000000030200780c */ /* 0x000fda0003f06070 */
[----:B------:R-:W-:Y:S05]  /*0460*/  @!P0 BRA `(.L_x_1) ;  /* 0x0000000000648947 */ /* 0x000fea0003800000 */
[----:B012---:R-:W0:Y:S01]  /*0470*/  LDC.64 R8, c[0x0][0x380] ;  /* 0x0000e000ff087b82 */ /* 0x007e220000000a00 */
[----:B------:R-:W-:-:S07]  /*0480*/  IMAD R27, R0, 0x1c, RZ ;  /* 0x0000001c001b7824 */ /* 0x000fce00078e02ff */
.L_x_4:
[----:B---3--:R-:W-:-:S04]  /*0490*/  IMAD R19, R6, UR4, R15 ;  /* 0x0000000406137c24 */ /* 0x008fc8000f8e020f */
[----:B0-----:R-:W-:-:S05]  /*04a0*/  IMAD.WIDE R18, R19, 0x1c, R8 ;  /* 0x0000001c13127825 */ /* 0x001fca00078e0208 */
[----:B------:R-:W2:Y:S01]  /*04b0*/  LDG.E R11, desc[UR6][R18.64+0x18] ;  /* 0x00001806120b7981 */ /* 0x000ea2000c1e1900 */
[----:B------:R-:W-:Y:S01]  /*04c0*/  IADD3 R10, P0, PT, R27, R18, RZ ;  /* 0x000000121b0a7210 */ /* 0x000fe20007f1e0ff */
[----:B--2---:R-:W-:-:S03]  /*04d0*/  VIADD R21, R11, 0x1 ;  /* 0x000000010b157836 */ /* 0x004fc60000000000 */
[----:B------:R-:W-:Y:S02]  /*04e0*/  IADD3.X R11, PT, PT, RZ, R19, RZ, P0, !PT ;  /* 0x00000013ff0b7210 */ /* 0x000fe400007fe4ff */
[----:B------:R0:W-:Y:S04]  /*04f0*/  STG.E desc[UR6][R18.64+0x18], R21 ;  /* 0x0000181512007986 */ /* 0x0001e8000c101906 */
[----:B------:R-:W2:Y:S01]  /*0500*/  LDG.E R16, desc[UR6][R10.64+0x18] ;  /* 0x000018060a107981 */ /* 0x000ea2000c1e1900 */
[----:B------:R-:W-:-:S05]  /*0510*/  IADD3 R12, P0, PT, R27, R10, RZ ;  /* 0x0000000a1b0c7210 */ /* 0x000fca0007f1e0ff */
[----:B------:R-:W-:Y:S02]  /*0520*/  IMAD.X R13, RZ, RZ, R11, P0 ;  /* 0x000000ffff0d7224 */ /* 0x000fe400000e060b */
[----:B--2---:R-:W-:-:S05]  /*0530*/  VIADD R23, R16, 0x1 ;  /* 0x0000000110177836 */ /* 0x004fca0000000000 */
[----:B------:R3:W-:Y:S04]  /*0540*/  STG.E desc[UR6][R10.64+0x18], R23 ;  /* 0x000018170a007986 */ /* 0x0007e8000c101906 */
[----:B------:R-:W2:Y:S01]  /*0550*/  LDG.E R20, desc[UR6][R12.64+0x18] ;  /* 0x000018060c147981 */ /* 0x000ea2000c1e1900 */
[----:B------:R-:W-:-:S04]  /*0560*/  IADD3 R16, P0, PT, R27, R12, RZ ;  /* 0x0000000c1b107210 */ /* 0x000fc80007f1e0ff */
[----:B------:R-:W-:Y:S01]  /*0570*/  IADD3.X R17, PT, PT, RZ, R13, RZ, P0, !PT ;  /* 0x0000000dff117210 */ /* 0x000fe200007fe4ff */
[----:B--2---:R-:W-:-:S05]  /*0580*/  VIADD R25, R20, 0x1 ;  /* 0x0000000114197836 */ /* 0x004fca0000000000 */
[----:B------:R3:W-:Y:S04]  /*0590*/  STG.E desc[UR6][R12.64+0x18], R25 ;  /* 0x000018190c007986 */ /* 0x0007e8000c101906 */
[----:B0-----:R-:W2:Y:S01]  /*05a0*/  LDG.E R18, desc[UR6][R16.64+0x18] ;  /* 0x0000180610127981 */ /* 0x001ea2000c1e1900 */
[----:B------:R-:W-:-:S04]  /*05b0*/  LEA R15, R0, R15, 0x2 ;  /* 0x0000000f000f7211 */ /* 0x000fc800078e10ff */
[----:B------:R-:W-:Y:S01]  /*05c0*/  ISETP.GE.AND P0, PT, R15, R6, PT ;  /* 0x000000060f00720c */ /* 0x000fe20003f06270 */
[----:B--2---:R-:W-:-:S05]  /*05d0*/  VIADD R19, R18, 0x1 ;  /* 0x0000000112137836 */ /* 0x004fca0000000000 */
[----:B------:R3:W-:Y:S07]  /*05e0*/  STG.E desc[UR6][R16.64+0x18], R19 ;  /* 0x0000181310007986 */ /* 0x0007ee000c101906 */
[----:B------:R-:W-:Y:S05]  /*05f0*/  @!P0 BRA `(.L_x_4) ;  /* 0xfffffffc00a48947 */ /* 0x000fea000383ffff */
.L_x_1:
[----:B------:R-:W-:Y:S05]  /*0600*/  BSYNC.RECONVERGENT B0 ;  /* 0x0000000000007941 */ /* 0x000fea0003800200 */
.L_x_0:
[----:B------:R-:W-:-:S06]  /*0610*/  UIADD3 UR4, UPT, UPT, UR5, UR4, URZ ;  /* 0x0000000405047290 */ /* 0x000fcc000fffe0ff */
[----:B------:R-:W-:-:S13]  /*0620*/  ISETP.LE.AND P0, PT, R6, UR4, PT ;  /* 0x0000000406007c0c */ /* 0x000fda000bf03270 */
[----:B------:R-:W-:Y:S05]  /*0630*/  @!P0 BRA `(.L_x_5) ;  /* 0xfffffffc00008947 */ /* 0x000fea000383ffff */
[----:B------:R-:W-:Y:S05]  /*0640*/  EXIT ;  /* 0x000000000000794d */ /* 0x000fea0003800000 */
.L_x_6:
[----:B------:R-:W-:-:S00]  /*0650*/  BRA `(.L_x_6) ;  /* 0xfffffffc00fc7947 */ /* 0x000fc0000383ffff */
[----:B------:R-:W-:-:S00]  /*0660*/  NOP ;  /* 0x0000000000007918 */ /* 0x000fc00000000000 */
        /* <DEDUP_REMOVED lines=9> */
.L_x_7:


//--------------------- .nv.shared.reserved.0     --------------------------
	.section	.nv.shared.reserved.0,"aw",@nobits
	.weak		__nv_reservedSMEM_offset_0_alias
	.size		__nv_reservedSMEM_offset_0_alias, 0, 64
	.other		__nv_reservedSMEM_offset_0_alias,@"STO_CUDA_RESERVED_SHARED STV_DEFAULT"
__nv_reservedSMEM_offset_0_alias:
	.zero		0
	.zero		64


//--------------------- .nv.constant0._Z6addoneP4V3x3i --------------------------
	.section	.nv.constant0._Z6addoneP4V3x3i,"a",@progbits
	.sectionflags	@""
	.align	4
.nv.constant0._Z6addoneP4V3x3i:
	.zero		908


//--------------------- SYMBOLS --------------------------

	.type		.nv.reservedSmem.offset0,@object
	.size		.nv.reservedSmem.offset0,0x4
